//
// Generated by NVIDIA NVVM Compiler
//
// Compiler Build ID: CL-36424714
// Cuda compilation tools, release 13.0, V13.0.88
// Based on NVVM 20.0.0
//

.version 9.0
.target sm_100
.address_size 64

	// .globl	_ZN3cub18CUB_300001_SM_10006detail11EmptyKernelIvEEvv
.global .align 1 .b8 _ZN40_INTERNAL_791a8fed_4_k_cu_b9697c6b_313694cuda3std3__45__cpo5beginE[1];
.global .align 1 .b8 _ZN40_INTERNAL_791a8fed_4_k_cu_b9697c6b_313694cuda3std3__45__cpo3endE[1];
.global .align 1 .b8 _ZN40_INTERNAL_791a8fed_4_k_cu_b9697c6b_313694cuda3std3__45__cpo6cbeginE[1];
.global .align 1 .b8 _ZN40_INTERNAL_791a8fed_4_k_cu_b9697c6b_313694cuda3std3__45__cpo4cendE[1];
.global .align 1 .b8 _ZN40_INTERNAL_791a8fed_4_k_cu_b9697c6b_313694cuda3std3__45__cpo6rbeginE[1];
.global .align 1 .b8 _ZN40_INTERNAL_791a8fed_4_k_cu_b9697c6b_313694cuda3std3__45__cpo4rendE[1];
.global .align 1 .b8 _ZN40_INTERNAL_791a8fed_4_k_cu_b9697c6b_313694cuda3std3__45__cpo7crbeginE[1];
.global .align 1 .b8 _ZN40_INTERNAL_791a8fed_4_k_cu_b9697c6b_313694cuda3std3__45__cpo5crendE[1];
.global .align 1 .b8 _ZN40_INTERNAL_791a8fed_4_k_cu_b9697c6b_313694cuda3std3__442_GLOBAL__N__791a8fed_4_k_cu_b9697c6b_313696ignoreE[1];
.global .align 1 .b8 _ZN40_INTERNAL_791a8fed_4_k_cu_b9697c6b_313694cuda3std3__419piecewise_constructE[1];
.global .align 1 .b8 _ZN40_INTERNAL_791a8fed_4_k_cu_b9697c6b_313694cuda3std3__48in_placeE[1];
.global .align 1 .b8 _ZN40_INTERNAL_791a8fed_4_k_cu_b9697c6b_313694cuda3std3__420unreachable_sentinelE[1];
.global .align 1 .b8 _ZN40_INTERNAL_791a8fed_4_k_cu_b9697c6b_313694cuda3std3__47nulloptE[1];
.global .align 1 .b8 _ZN40_INTERNAL_791a8fed_4_k_cu_b9697c6b_313694cuda3std3__48unexpectE[1];
.global .align 1 .b8 _ZN40_INTERNAL_791a8fed_4_k_cu_b9697c6b_313694cuda3std6ranges3__45__cpo4swapE[1];
.global .align 1 .b8 _ZN40_INTERNAL_791a8fed_4_k_cu_b9697c6b_313694cuda3std6ranges3__45__cpo9iter_moveE[1];
.global .align 1 .b8 _ZN40_INTERNAL_791a8fed_4_k_cu_b9697c6b_313694cuda3std6ranges3__45__cpo5beginE[1];
.global .align 1 .b8 _ZN40_INTERNAL_791a8fed_4_k_cu_b9697c6b_313694cuda3std6ranges3__45__cpo3endE[1];
.global .align 1 .b8 _ZN40_INTERNAL_791a8fed_4_k_cu_b9697c6b_313694cuda3std6ranges3__45__cpo6cbeginE[1];
.global .align 1 .b8 _ZN40_INTERNAL_791a8fed_4_k_cu_b9697c6b_313694cuda3std6ranges3__45__cpo4cendE[1];
.global .align 1 .b8 _ZN40_INTERNAL_791a8fed_4_k_cu_b9697c6b_313694cuda3std6ranges3__45__cpo7advanceE[1];
.global .align 1 .b8 _ZN40_INTERNAL_791a8fed_4_k_cu_b9697c6b_313694cuda3std6ranges3__45__cpo9iter_swapE[1];
.global .align 1 .b8 _ZN40_INTERNAL_791a8fed_4_k_cu_b9697c6b_313694cuda3std6ranges3__45__cpo4nextE[1];
.global .align 1 .b8 _ZN40_INTERNAL_791a8fed_4_k_cu_b9697c6b_313694cuda3std6ranges3__45__cpo4prevE[1];
.global .align 1 .b8 _ZN40_INTERNAL_791a8fed_4_k_cu_b9697c6b_313694cuda3std6ranges3__45__cpo4dataE[1];
.global .align 1 .b8 _ZN40_INTERNAL_791a8fed_4_k_cu_b9697c6b_313694cuda3std6ranges3__45__cpo5cdataE[1];
.global .align 1 .b8 _ZN40_INTERNAL_791a8fed_4_k_cu_b9697c6b_313694cuda3std6ranges3__45__cpo4sizeE[1];
.global .align 1 .b8 _ZN40_INTERNAL_791a8fed_4_k_cu_b9697c6b_313694cuda3std6ranges3__45__cpo5ssizeE[1];
.global .align 1 .b8 _ZN40_INTERNAL_791a8fed_4_k_cu_b9697c6b_313694cuda3std6ranges3__45__cpo8distanceE[1];
.global .align 1 .b8 _ZN40_INTERNAL_791a8fed_4_k_cu_b9697c6b_313696thrust24THRUST_300001_SM_1000_NS6system6detail10sequential3seqE[1];
.global .align 1 .b8 _ZN40_INTERNAL_791a8fed_4_k_cu_b9697c6b_313696thrust24THRUST_300001_SM_1000_NS12placeholders2_1E[1];
.global .align 1 .b8 _ZN40_INTERNAL_791a8fed_4_k_cu_b9697c6b_313696thrust24THRUST_300001_SM_1000_NS12placeholders2_2E[1];
.global .align 1 .b8 _ZN40_INTERNAL_791a8fed_4_k_cu_b9697c6b_313696thrust24THRUST_300001_SM_1000_NS12placeholders2_3E[1];
.global .align 1 .b8 _ZN40_INTERNAL_791a8fed_4_k_cu_b9697c6b_313696thrust24THRUST_300001_SM_1000_NS12placeholders2_4E[1];
.global .align 1 .b8 _ZN40_INTERNAL_791a8fed_4_k_cu_b9697c6b_313696thrust24THRUST_300001_SM_1000_NS12placeholders2_5E[1];
.global .align 1 .b8 _ZN40_INTERNAL_791a8fed_4_k_cu_b9697c6b_313696thrust24THRUST_300001_SM_1000_NS12placeholders2_6E[1];
.global .align 1 .b8 _ZN40_INTERNAL_791a8fed_4_k_cu_b9697c6b_313696thrust24THRUST_300001_SM_1000_NS12placeholders2_7E[1];
.global .align 1 .b8 _ZN40_INTERNAL_791a8fed_4_k_cu_b9697c6b_313696thrust24THRUST_300001_SM_1000_NS12placeholders2_8E[1];
.global .align 1 .b8 _ZN40_INTERNAL_791a8fed_4_k_cu_b9697c6b_313696thrust24THRUST_300001_SM_1000_NS12placeholders2_9E[1];
.global .align 1 .b8 _ZN40_INTERNAL_791a8fed_4_k_cu_b9697c6b_313696thrust24THRUST_300001_SM_1000_NS12placeholders3_10E[1];

.visible .entry _ZN3cub18CUB_300001_SM_10006detail11EmptyKernelIvEEvv()
{


	ret;

}


// ===== COMPILED SASS (sm_100) =====

	.target	sm_100

	.elftype	@"ET_EXEC"


//--------------------- .note.nv.tkinfo           --------------------------
	.section	.note.nv.tkinfo,"",@"SHT_NOTE"
	.sectionflags	@"SHF_NOTE_NV_TKINFO"
	.tkinfo
        /*0018*/ 	.word	0x00000002
        /*0030*/ 	.string	""
        /*0030*/ 	.string	"ptxas"
        /*0030*/ 	.string	"Cuda compilation tools, release 13.0, V13.0.88"
        /*0030*/ 	.string	"Build cuda_13.0.r13.0/compiler.36424714_0"
        /*0030*/ 	.string	"-arch sm_100 -m 64 "



//--------------------- .note.nv.cuinfo           --------------------------
	.section	.note.nv.cuinfo,"",@"SHT_NOTE"
	.sectionflags	@"SHF_NOTE_NV_CUINFO"
        /*0018*/ 	.short	0x0002
        /*001a*/ 	.short	0x0064
        /*001c*/ 	.short	0x0082
	.zero		2


//--------------------- .nv.info                  --------------------------
	.section	.nv.info,"",@"SHT_CUDA_INFO"
	.align	4


	//----- nvinfo : EIATTR_REGCOUNT
	.align		4
        /*0000*/ 	.byte	0x04, 0x2f
        /*0002*/ 	.short	(.L_41 - .L_40)
	.align		4
.L_40:
        /*0004*/ 	.word	index@(_ZN3cub18CUB_300001_SM_10006detail11EmptyKernelIvEEvv)
        /*0008*/ 	.word	0x00000004


	//----- nvinfo : EIATTR_FRAME_SIZE
	.align		4
.L_41:
        /*000c*/ 	.byte	0x04, 0x11
        /*000e*/ 	.short	(.L_43 - .L_42)
	.align		4
.L_42:
        /*0010*/ 	.word	index@(_ZN3cub18CUB_300001_SM_10006detail11EmptyKernelIvEEvv)
        /*0014*/ 	.word	0x00000000


	//----- nvinfo : EIATTR_MIN_STACK_SIZE
	.align		4
.L_43:
        /*0018*/ 	.byte	0x04, 0x12
        /*001a*/ 	.short	(.L_45 - .L_44)
	.align		4
.L_44:
        /*001c*/ 	.word	index@(_ZN3cub18CUB_300001_SM_10006detail11EmptyKernelIvEEvv)
        /*0020*/ 	.word	0x00000000
.L_45:


//--------------------- .nv.compat                --------------------------
	.section	.nv.compat,"",@"SHT_CUDA_COMPAT_INFO"
	.align	4
        /*0000*/ 	.byte	0x02, 0x09, 0x00, 0x00, 0x02, 0x02, 0x01, 0x00, 0x02, 0x05, 0x05, 0x00, 0x03, 0x07, 0x01, 0x01
        /*0010*/ 	.byte	0x02, 0x03, 0x00, 0x00, 0x02, 0x06, 0x01, 0x00, 0x04, 0x0b, 0x08, 0x00, 0x09, 0x00, 0x00, 0x00
        /*0020*/ 	.byte	0x00, 0x00, 0x00, 0x00


//--------------------- .nv.info._ZN3cub18CUB_300001_SM_10006detail11EmptyKernelIvEEvv --------------------------
	.section	.nv.info._ZN3cub18CUB_300001_SM_10006detail11EmptyKernelIvEEvv,"",@"SHT_CUDA_INFO"
	.sectionflags	@""
	.align	4


	//----- nvinfo : EIATTR_CUDA_API_VERSION
	.align		4
        /*0000*/ 	.byte	0x04, 0x37
        /*0002*/ 	.short	(.L_47 - .L_46)
.L_46:
        /*0004*/ 	.word	0x00000082


	//----- nvinfo : EIATTR_SPARSE_MMA_MASK
	.align		4
.L_47:
        /*0008*/ 	.byte	0x03, 0x50
        /*000a*/ 	.short	0x0000


	//----- nvinfo : EIATTR_MAXREG_COUNT
	.align		4
        /*000c*/ 	.byte	0x03, 0x1b
        /*000e*/ 	.short	0x00ff


	//----- nvinfo : EIATTR_MERCURY_ISA_VERSION
	.align		4
        /*0010*/ 	.byte	0x03, 0x5f
        /*0012*/ 	.short	0x0101


	//----- nvinfo : EIATTR_VRC_CTA_INIT_COUNT
	.align		4
        /*0014*/ 	.byte	0x02, 0x4a
	.zero		1
	.zero		1


	//----- nvinfo : EIATTR_EXIT_INSTR_OFFSETS
	.align		4
        /*0018*/ 	.byte	0x04, 0x1c
        /*001a*/ 	.short	(.L_49 - .L_48)


	//   ....[0]....
.L_48:
        /*001c*/ 	.word	0x00000010


	//----- nvinfo : EIATTR_SW_WAR
	.align		4
.L_49:
        /*0020*/ 	.byte	0x04, 0x36
        /*0022*/ 	.short	(.L_51 - .L_50)
.L_50:
        /*0024*/ 	.word	0x00000008
.L_51:


//--------------------- .nv.callgraph             --------------------------
	.section	.nv.callgraph,"",@"SHT_CUDA_CALLGRAPH"
	.align	4
	.sectionentsize	8
	.align		4
        /*0000*/ 	.word	0x00000000
	.align		4
        /*0004*/ 	.word	0xffffffff
	.align		4
        /*0008*/ 	.word	0x00000000
	.align		4
        /*000c*/ 	.word	0xfffffffe
	.align		4
        /*0010*/ 	.word	0x00000000
	.align		4
        /*0014*/ 	.word	0xfffffffd
	.align		4
        /*0018*/ 	.word	0x00000000
	.align		4
        /*001c*/ 	.word	0xfffffffc


//--------------------- .nv.constant4             --------------------------
	.section	.nv.constant4,"a",@progbits
	.align	8
	.align		8
.nv.constant4:
        /*0000*/ 	.dword	_ZN40_INTERNAL_791a8fed_4_k_cu_b9697c6b_317304cuda3std3__45__cpo5beginE
	.align		8
        /*0008*/ 	.dword	_ZN40_INTERNAL_791a8fed_4_k_cu_b9697c6b_317304cuda3std3__45__cpo3endE
	.align		8
        /*0010*/ 	.dword	_ZN40_INTERNAL_791a8fed_4_k_cu_b9697c6b_317304cuda3std3__45__cpo6cbeginE
	.align		8
        /*0018*/ 	.dword	_ZN40_INTERNAL_791a8fed_4_k_cu_b9697c6b_317304cuda3std3__45__cpo4cendE
	.align		8
        /*0020*/ 	.dword	_ZN40_INTERNAL_791a8fed_4_k_cu_b9697c6b_317304cuda3std3__45__cpo6rbeginE
	.align		8
        /*0028*/ 	.dword	_ZN40_INTERNAL_791a8fed_4_k_cu_b9697c6b_317304cuda3std3__45__cpo4rendE
	.align		8
        /*0030*/ 	.dword	_ZN40_INTERNAL_791a8fed_4_k_cu_b9697c6b_317304cuda3std3__45__cpo7crbeginE
	.align		8
        /*0038*/ 	.dword	_ZN40_INTERNAL_791a8fed_4_k_cu_b9697c6b_317304cuda3std3__45__cpo5crendE
	.align		8
        /*0040*/ 	.dword	_ZN40_INTERNAL_791a8fed_4_k_cu_b9697c6b_317304cuda3std3__442_GLOBAL__N__791a8fed_4_k_cu_b9697c6b_317306ignoreE
	.align		8
        /*0048*/ 	.dword	_ZN40_INTERNAL_791a8fed_4_k_cu_b9697c6b_317304cuda3std3__419piecewise_constructE
	.align		8
        /*0050*/ 	.dword	_ZN40_INTERNAL_791a8fed_4_k_cu_b9697c6b_317304cuda3std3__48in_placeE
	.align		8
        /*0058*/ 	.dword	_ZN40_INTERNAL_791a8fed_4_k_cu_b9697c6b_317304cuda3std3__420unreachable_sentinelE
	.align		8
        /*0060*/ 	.dword	_ZN40_INTERNAL_791a8fed_4_k_cu_b9697c6b_317304cuda3std3__47nulloptE
	.align		8
        /*0068*/ 	.dword	_ZN40_INTERNAL_791a8fed_4_k_cu_b9697c6b_317304cuda3std3__48unexpectE
	.align		8
        /*0070*/ 	.dword	_ZN40_INTERNAL_791a8fed_4_k_cu_b9697c6b_317304cuda3std6ranges3__45__cpo4swapE
	.align		8
        /*0078*/ 	.dword	_ZN40_INTERNAL_791a8fed_4_k_cu_b9697c6b_317304cuda3std6ranges3__45__cpo9iter_moveE
	.align		8
        /*0080*/ 	.dword	_ZN40_INTERNAL_791a8fed_4_k_cu_b9697c6b_317304cuda3std6ranges3__45__cpo5beginE
	.align		8
        /*0088*/ 	.dword	_ZN40_INTERNAL_791a8fed_4_k_cu_b9697c6b_317304cuda3std6ranges3__45__cpo3endE
	.align		8
        /*0090*/ 	.dword	_ZN40_INTERNAL_791a8fed_4_k_cu_b9697c6b_317304cuda3std6ranges3__45__cpo6cbeginE
	.align		8
        /*0098*/ 	.dword	_ZN40_INTERNAL_791a8fed_4_k_cu_b9697c6b_317304cuda3std6ranges3__45__cpo4cendE
	.align		8
        /*00a0*/ 	.dword	_ZN40_INTERNAL_791a8fed_4_k_cu_b9697c6b_317304cuda3std6ranges3__45__cpo7advanceE
	.align		8
        /*00a8*/ 	.dword	_ZN40_INTERNAL_791a8fed_4_k_cu_b9697c6b_317304cuda3std6ranges3__45__cpo9iter_swapE
	.align		8
        /*00b0*/ 	.dword	_ZN40_INTERNAL_791a8fed_4_k_cu_b9697c6b_317304cuda3std6ranges3__45__cpo4nextE
	.align		8
        /*00b8*/ 	.dword	_ZN40_INTERNAL_791a8fed_4_k_cu_b9697c6b_317304cuda3std6ranges3__45__cpo4prevE
	.align		8
        /*00c0*/ 	.dword	_ZN40_INTERNAL_791a8fed_4_k_cu_b9697c6b_317304cuda3std6ranges3__45__cpo4dataE
	.align		8
        /*00c8*/ 	.dword	_ZN40_INTERNAL_791a8fed_4_k_cu_b9697c6b_317304cuda3std6ranges3__45__cpo5cdataE
	.align		8
        /*00d0*/ 	.dword	_ZN40_INTERNAL_791a8fed_4_k_cu_b9697c6b_317304cuda3std6ranges3__45__cpo4sizeE
	.align		8
        /*00d8*/ 	.dword	_ZN40_INTERNAL_791a8fed_4_k_cu_b9697c6b_317304cuda3std6ranges3__45__cpo5ssizeE
	.align		8
        /*00e0*/ 	.dword	_ZN40_INTERNAL_791a8fed_4_k_cu_b9697c6b_317304cuda3std6ranges3__45__cpo8distanceE
	.align		8
        /*00e8*/ 	.dword	_ZN40_INTERNAL_791a8fed_4_k_cu_b9697c6b_317306thrust24THRUST_300001_SM_1000_NS6system6detail10sequential3seqE
	.align		8
        /*00f0*/ 	.dword	_ZN40_INTERNAL_791a8fed_4_k_cu_b9697c6b_317306thrust24THRUST_300001_SM_1000_NS12placeholders2_1E
	.align		8
        /*00f8*/ 	.dword	_ZN40_INTERNAL_791a8fed_4_k_cu_b9697c6b_317306thrust24THRUST_300001_SM_1000_NS12placeholders2_2E
	.align		8
        /*0100*/ 	.dword	_ZN40_INTERNAL_791a8fed_4_k_cu_b9697c6b_317306thrust24THRUST_300001_SM_1000_NS12placeholders2_3E
	.align		8
        /*0108*/ 	.dword	_ZN40_INTERNAL_791a8fed_4_k_cu_b9697c6b_317306thrust24THRUST_300001_SM_1000_NS12placeholders2_4E
	.align		8
        /*0110*/ 	.dword	_ZN40_INTERNAL_791a8fed_4_k_cu_b9697c6b_317306thrust24THRUST_300001_SM_1000_NS12placeholders2_5E
	.align		8
        /*0118*/ 	.dword	_ZN40_INTERNAL_791a8fed_4_k_cu_b9697c6b_317306thrust24THRUST_300001_SM_1000_NS12placeholders2_6E
	.align		8
        /*0120*/ 	.dword	_ZN40_INTERNAL_791a8fed_4_k_cu_b9697c6b_317306thrust24THRUST_300001_SM_1000_NS12placeholders2_7E
	.align		8
        /*0128*/ 	.dword	_ZN40_INTERNAL_791a8fed_4_k_cu_b9697c6b_317306thrust24THRUST_300001_SM_1000_NS12placeholders2_8E
	.align		8
        /*0130*/ 	.dword	_ZN40_INTERNAL_791a8fed_4_k_cu_b9697c6b_317306thrust24THRUST_300001_SM_1000_NS12placeholders2_9E
	.align		8
        /*0138*/ 	.dword	_ZN40_INTERNAL_791a8fed_4_k_cu_b9697c6b_317306thrust24THRUST_300001_SM_1000_NS12placeholders3_10E


//--------------------- .text._ZN3cub18CUB_300001_SM_10006detail11EmptyKernelIvEEvv --------------------------
	.section	.text._ZN3cub18CUB_300001_SM_10006detail11EmptyKernelIvEEvv,"ax",@progbits
	.align	128
        .global         _ZN3cub18CUB_300001_SM_10006detail11EmptyKernelIvEEvv
        .type           _ZN3cub18CUB_300001_SM_10006detail11EmptyKernelIvEEvv,@function
        .size           _ZN3cub18CUB_300001_SM_10006detail11EmptyKernelIvEEvv,(.L_x_1 - _ZN3cub18CUB_300001_SM_10006detail11EmptyKernelIvEEvv)
        .other          _ZN3cub18CUB_300001_SM_10006detail11EmptyKernelIvEEvv,@"STO_CUDA_ENTRY STV_DEFAULT"
_ZN3cub18CUB_300001_SM_10006detail11EmptyKernelIvEEvv:
.text._ZN3cub18CUB_300001_SM_10006detail11EmptyKernelIvEEvv:
[----:B------:R-:W-:Y:S01]  /*0000*/  LDC R1, c[0x0][0x37c] ;  /* 0x0000df00ff017b82 */ /* 0x000fe20000000800 */
[----:B------:R-:W-:Y:S05]  /*0010*/  EXIT ;  /* 0x000000000000794d */ /* 0x000fea0003800000 */
.L_x_0:
[----:B------:R-:W-:-:S00]  /*0020*/  BRA `(.L_x_0) ;  /* 0xfffffffc00fc7947 */ /* 0x000fc0000383ffff */
[----:B------:R-:W-:-:S00]  /*0030*/  NOP ;  /* 0x0000000000007918 */ /* 0x000fc00000000000 */
        /* <DEDUP_REMOVED lines=12> */
.L_x_1:


//--------------------- .nv.shared.reserved.0     --------------------------
	.section	.nv.shared.reserved.0,"aw",@nobits
	.weak		__nv_reservedSMEM_offset_0_alias
	.size		__nv_reservedSMEM_offset_0_alias, 0, 64
	.other		__nv_reservedSMEM_offset_0_alias,@"STO_CUDA_RESERVED_SHARED STV_DEFAULT"
__nv_reservedSMEM_offset_0_alias:
	.zero		0
	.zero		64


//--------------------- .nv.global                --------------------------
	.section	.nv.global,"aw",@nobits
.nv.global:
	.type		_ZN40_INTERNAL_791a8fed_4_k_cu_b9697c6b_317306thrust24THRUST_300001_SM_1000_NS12placeholders2_5E,@object
	.size		_ZN40_INTERNAL_791a8fed_4_k_cu_b9697c6b_317306thrust24THRUST_300001_SM_1000_NS12placeholders2_5E,(_ZN40_INTERNAL_791a8fed_4_k_cu_b9697c6b_317304cuda3std3__45__cpo6cbeginE - _ZN40_INTERNAL_791a8fed_4_k_cu_b9697c6b_317306thrust24THRUST_300001_SM_1000_NS12placeholders2_5E)
_ZN40_INTERNAL_791a8fed_4_k_cu_b9697c6b_317306thrust24THRUST_300001_SM_1000_NS12placeholders2_5E:
	.zero		1
	.type		_ZN40_INTERNAL_791a8fed_4_k_cu_b9697c6b_317304cuda3std3__45__cpo6cbeginE,@object
	.size		_ZN40_INTERNAL_791a8fed_4_k_cu_b9697c6b_317304cuda3std3__45__cpo6cbeginE,(_ZN40_INTERNAL_791a8fed_4_k_cu_b9697c6b_317304cuda3std6ranges3__45__cpo6cbeginE - _ZN40_INTERNAL_791a8fed_4_k_cu_b9697c6b_317304cuda3std3__45__cpo6cbeginE)
_ZN40_INTERNAL_791a8fed_4_k_cu_b9697c6b_317304cuda3std3__45__cpo6cbeginE:
	.zero		1
	.type		_ZN40_INTERNAL_791a8fed_4_k_cu_b9697c6b_317304cuda3std6ranges3__45__cpo6cbeginE,@object
	.size		_ZN40_INTERNAL_791a8fed_4_k_cu_b9697c6b_317304cuda3std6ranges3__45__cpo6cbeginE,(_ZN40_INTERNAL_791a8fed_4_k_cu_b9697c6b_317304cuda3std3__48in_placeE - _ZN40_INTERNAL_791a8fed_4_k_cu_b9697c6b_317304cuda3std6ranges3__45__cpo6cbeginE)
_ZN40_INTERNAL_791a8fed_4_k_cu_b9697c6b_317304cuda3std6ranges3__45__cpo6cbeginE:
	.zero		1
	.type		_ZN40_INTERNAL_791a8fed_4_k_cu_b9697c6b_317304cuda3std3__48in_placeE,@object
	.size		_ZN40_INTERNAL_791a8fed_4_k_cu_b9697c6b_317304cuda3std3__48in_placeE,(_ZN40_INTERNAL_791a8fed_4_k_cu_b9697c6b_317304cuda3std6ranges3__45__cpo4sizeE - _ZN40_INTERNAL_791a8fed_4_k_cu_b9697c6b_317304cuda3std3__48in_placeE)
_ZN40_INTERNAL_791a8fed_4_k_cu_b9697c6b_317304cuda3std3__48in_placeE:
	.zero		1
	.type		_ZN40_INTERNAL_791a8fed_4_k_cu_b9697c6b_317304cuda3std6ranges3__45__cpo4sizeE,@object
	.size		_ZN40_INTERNAL_791a8fed_4_k_cu_b9697c6b_317304cuda3std6ranges3__45__cpo4sizeE,(_ZN40_INTERNAL_791a8fed_4_k_cu_b9697c6b_317306thrust24THRUST_300001_SM_1000_NS12placeholders2_9E - _ZN40_INTERNAL_791a8fed_4_k_cu_b9697c6b_317304cuda3std6ranges3__45__cpo4sizeE)
_ZN40_INTERNAL_791a8fed_4_k_cu_b9697c6b_317304cuda3std6ranges3__45__cpo4sizeE:
	.zero		1
	.type		_ZN40_INTERNAL_791a8fed_4_k_cu_b9697c6b_317306thrust24THRUST_300001_SM_1000_NS12placeholders2_9E,@object
	.size		_ZN40_INTERNAL_791a8fed_4_k_cu_b9697c6b_317306thrust24THRUST_300001_SM_1000_NS12placeholders2_9E,(_ZN40_INTERNAL_791a8fed_4_k_cu_b9697c6b_317304cuda3std3__45__cpo7crbeginE - _ZN40_INTERNAL_791a8fed_4_k_cu_b9697c6b_317306thrust24THRUST_300001_SM_1000_NS12placeholders2_9E)
_ZN40_INTERNAL_791a8fed_4_k_cu_b9697c6b_317306thrust24THRUST_300001_SM_1000_NS12placeholders2_9E:
	.zero		1
	.type		_ZN40_INTERNAL_791a8fed_4_k_cu_b9697c6b_317304cuda3std3__45__cpo7crbeginE,@object
	.size		_ZN40_INTERNAL_791a8fed_4_k_cu_b9697c6b_317304cuda3std3__45__cpo7crbeginE,(_ZN40_INTERNAL_791a8fed_4_k_cu_b9697c6b_317304cuda3std6ranges3__45__cpo4nextE - _ZN40_INTERNAL_791a8fed_4_k_cu_b9697c6b_317304cuda3std3__45__cpo7crbeginE)
_ZN40_INTERNAL_791a8fed_4_k_cu_b9697c6b_317304cuda3std3__45__cpo7crbeginE:
	.zero		1
	.type		_ZN40_INTERNAL_791a8fed_4_k_cu_b9697c6b_317304cuda3std6ranges3__45__cpo4nextE,@object
	.size		_ZN40_INTERNAL_791a8fed_4_k_cu_b9697c6b_317304cuda3std6ranges3__45__cpo4nextE,(_ZN40_INTERNAL_791a8fed_4_k_cu_b9697c6b_317304cuda3std6ranges3__45__cpo4swapE - _ZN40_INTERNAL_791a8fed_4_k_cu_b9697c6b_317304cuda3std6ranges3__45__cpo4nextE)
_ZN40_INTERNAL_791a8fed_4_k_cu_b9697c6b_317304cuda3std6ranges3__45__cpo4nextE:
	.zero		1
	.type		_ZN40_INTERNAL_791a8fed_4_k_cu_b9697c6b_317304cuda3std6ranges3__45__cpo4swapE,@object
	.size		_ZN40_INTERNAL_791a8fed_4_k_cu_b9697c6b_317304cuda3std6ranges3__45__cpo4swapE,(_ZN40_INTERNAL_791a8fed_4_k_cu_b9697c6b_317306thrust24THRUST_300001_SM_1000_NS12placeholders2_1E - _ZN40_INTERNAL_791a8fed_4_k_cu_b9697c6b_317304cuda3std6ranges3__45__cpo4swapE)
_ZN40_INTERNAL_791a8fed_4_k_cu_b9697c6b_317304cuda3std6ranges3__45__cpo4swapE:
	.zero		1
	.type		_ZN40_INTERNAL_791a8fed_4_k_cu_b9697c6b_317306thrust24THRUST_300001_SM_1000_NS12placeholders2_1E,@object
	.size		_ZN40_INTERNAL_791a8fed_4_k_cu_b9697c6b_317306thrust24THRUST_300001_SM_1000_NS12placeholders2_1E,(_ZN40_INTERNAL_791a8fed_4_k_cu_b9697c6b_317306thrust24THRUST_300001_SM_1000_NS12placeholders2_3E - _ZN40_INTERNAL_791a8fed_4_k_cu_b9697c6b_317306thrust24THRUST_300001_SM_1000_NS12placeholders2_1E)
_ZN40_INTERNAL_791a8fed_4_k_cu_b9697c6b_317306thrust24THRUST_300001_SM_1000_NS12placeholders2_1E:
	.zero		1
	.type		_ZN40_INTERNAL_791a8fed_4_k_cu_b9697c6b_317306thrust24THRUST_300001_SM_1000_NS12placeholders2_3E,@object
	.size		_ZN40_INTERNAL_791a8fed_4_k_cu_b9697c6b_317306thrust24THRUST_300001_SM_1000_NS12placeholders2_3E,(_ZN40_INTERNAL_791a8fed_4_k_cu_b9697c6b_317304cuda3std3__45__cpo5beginE - _ZN40_INTERNAL_791a8fed_4_k_cu_b9697c6b_317306thrust24THRUST_300001_SM_1000_NS12placeholders2_3E)
_ZN40_INTERNAL_791a8fed_4_k_cu_b9697c6b_317306thrust24THRUST_300001_SM_1000_NS12placeholders2_3E:
	.zero		1
	.type		_ZN40_INTERNAL_791a8fed_4_k_cu_b9697c6b_317304cuda3std3__45__cpo5beginE,@object
	.size		_ZN40_INTERNAL_791a8fed_4_k_cu_b9697c6b_317304cuda3std3__45__cpo5beginE,(_ZN40_INTERNAL_791a8fed_4_k_cu_b9697c6b_317304cuda3std6ranges3__45__cpo5beginE - _ZN40_INTERNAL_791a8fed_4_k_cu_b9697c6b_317304cuda3std3__45__cpo5beginE)
_ZN40_INTERNAL_791a8fed_4_k_cu_b9697c6b_317304cuda3std3__45__cpo5beginE:
	.zero		1
	.type		_ZN40_INTERNAL_791a8fed_4_k_cu_b9697c6b_317304cuda3std6ranges3__45__cpo5beginE,@object
	.size		_ZN40_INTERNAL_791a8fed_4_k_cu_b9697c6b_317304cuda3std6ranges3__45__cpo5beginE,(_ZN40_INTERNAL_791a8fed_4_k_cu_b9697c6b_317304cuda3std3__442_GLOBAL__N__791a8fed_4_k_cu_b9697c6b_317306ignoreE - _ZN40_INTERNAL_791a8fed_4_k_cu_b9697c6b_317304cuda3std6ranges3__45__cpo5beginE)
_ZN40_INTERNAL_791a8fed_4_k_cu_b9697c6b_317304cuda3std6ranges3__45__cpo5beginE:
	.zero		1
	.type		_ZN40_INTERNAL_791a8fed_4_k_cu_b9697c6b_317304cuda3std3__442_GLOBAL__N__791a8fed_4_k_cu_b9697c6b_317306ignoreE,@object
	.size		_ZN40_INTERNAL_791a8fed_4_k_cu_b9697c6b_317304cuda3std3__442_GLOBAL__N__791a8fed_4_k_cu_b9697c6b_317306ignoreE,(_ZN40_INTERNAL_791a8fed_4_k_cu_b9697c6b_317304cuda3std6ranges3__45__cpo4dataE - _ZN40_INTERNAL_791a8fed_4_k_cu_b9697c6b_317304cuda3std3__442_GLOBAL__N__791a8fed_4_k_cu_b9697c6b_317306ignoreE)
_ZN40_INTERNAL_791a8fed_4_k_cu_b9697c6b_317304cuda3std3__442_GLOBAL__N__791a8fed_4_k_cu_b9697c6b_317306ignoreE:
	.zero		1
	.type		_ZN40_INTERNAL_791a8fed_4_k_cu_b9697c6b_317304cuda3std6ranges3__45__cpo4dataE,@object
	.size		_ZN40_INTERNAL_791a8fed_4_k_cu_b9697c6b_317304cuda3std6ranges3__45__cpo4dataE,(_ZN40_INTERNAL_791a8fed_4_k_cu_b9697c6b_317306thrust24THRUST_300001_SM_1000_NS12placeholders2_7E - _ZN40_INTERNAL_791a8fed_4_k_cu_b9697c6b_317304cuda3std6ranges3__45__cpo4dataE)
_ZN40_INTERNAL_791a8fed_4_k_cu_b9697c6b_317304cuda3std6ranges3__45__cpo4dataE:
	.zero		1
	.type		_ZN40_INTERNAL_791a8fed_4_k_cu_b9697c6b_317306thrust24THRUST_300001_SM_1000_NS12placeholders2_7E,@object
	.size		_ZN40_INTERNAL_791a8fed_4_k_cu_b9697c6b_317306thrust24THRUST_300001_SM_1000_NS12placeholders2_7E,(_ZN40_INTERNAL_791a8fed_4_k_cu_b9697c6b_317304cuda3std3__45__cpo6rbeginE - _ZN40_INTERNAL_791a8fed_4_k_cu_b9697c6b_317306thrust24THRUST_300001_SM_1000_NS12placeholders2_7E)
_ZN40_INTERNAL_791a8fed_4_k_cu_b9697c6b_317306thrust24THRUST_300001_SM_1000_NS12placeholders2_7E:
	.zero		1
	.type		_ZN40_INTERNAL_791a8fed_4_k_cu_b9697c6b_317304cuda3std3__45__cpo6rbeginE,@object
	.size		_ZN40_INTERNAL_791a8fed_4_k_cu_b9697c6b_317304cuda3std3__45__cpo6rbeginE,(_ZN40_INTERNAL_791a8fed_4_k_cu_b9697c6b_317304cuda3std6ranges3__45__cpo7advanceE - _ZN40_INTERNAL_791a8fed_4_k_cu_b9697c6b_317304cuda3std3__45__cpo6rbeginE)
_ZN40_INTERNAL_791a8fed_4_k_cu_b9697c6b_317304cuda3std3__45__cpo6rbeginE:
	.zero		1
	.type		_ZN40_INTERNAL_791a8fed_4_k_cu_b9697c6b_317304cuda3std6ranges3__45__cpo7advanceE,@object
	.size		_ZN40_INTERNAL_791a8fed_4_k_cu_b9697c6b_317304cuda3std6ranges3__45__cpo7advanceE,(_ZN40_INTERNAL_791a8fed_4_k_cu_b9697c6b_317304cuda3std3__47nulloptE - _ZN40_INTERNAL_791a8fed_4_k_cu_b9697c6b_317304cuda3std6ranges3__45__cpo7advanceE)
_ZN40_INTERNAL_791a8fed_4_k_cu_b9697c6b_317304cuda3std6ranges3__45__cpo7advanceE:
	.zero		1
	.type		_ZN40_INTERNAL_791a8fed_4_k_cu_b9697c6b_317304cuda3std3__47nulloptE,@object
	.size		_ZN40_INTERNAL_791a8fed_4_k_cu_b9697c6b_317304cuda3std3__47nulloptE,(_ZN40_INTERNAL_791a8fed_4_k_cu_b9697c6b_317304cuda3std6ranges3__45__cpo8distanceE - _ZN40_INTERNAL_791a8fed_4_k_cu_b9697c6b_317304cuda3std3__47nulloptE)
_ZN40_INTERNAL_791a8fed_4_k_cu_b9697c6b_317304cuda3std3__47nulloptE:
	.zero		1
	.type		_ZN40_INTERNAL_791a8fed_4_k_cu_b9697c6b_317304cuda3std6ranges3__45__cpo8distanceE,@object
	.size		_ZN40_INTERNAL_791a8fed_4_k_cu_b9697c6b_317304cuda3std6ranges3__45__cpo8distanceE,(_ZN40_INTERNAL_791a8fed_4_k_cu_b9697c6b_317306thrust24THRUST_300001_SM_1000_NS12placeholders2_6E - _ZN40_INTERNAL_791a8fed_4_k_cu_b9697c6b_317304cuda3std6ranges3__45__cpo8distanceE)
_ZN40_INTERNAL_791a8fed_4_k_cu_b9697c6b_317304cuda3std6ranges3__45__cpo8distanceE:
	.zero		1
	.type		_ZN40_INTERNAL_791a8fed_4_k_cu_b9697c6b_317306thrust24THRUST_300001_SM_1000_NS12placeholders2_6E,@object
	.size		_ZN40_INTERNAL_791a8fed_4_k_cu_b9697c6b_317306thrust24THRUST_300001_SM_1000_NS12placeholders2_6E,(_ZN40_INTERNAL_791a8fed_4_k_cu_b9697c6b_317304cuda3std3__45__cpo4cendE - _ZN40_INTERNAL_791a8fed_4_k_cu_b9697c6b_317306thrust24THRUST_300001_SM_1000_NS12placeholders2_6E)
_ZN40_INTERNAL_791a8fed_4_k_cu_b9697c6b_317306thrust24THRUST_300001_SM_1000_NS12placeholders2_6E:
	.zero		1
	.type		_ZN40_INTERNAL_791a8fed_4_k_cu_b9697c6b_317304cuda3std3__45__cpo4cendE,@object
	.size		_ZN40_INTERNAL_791a8fed_4_k_cu_b9697c6b_317304cuda3std3__45__cpo4cendE,(_ZN40_INTERNAL_791a8fed_4_k_cu_b9697c6b_317304cuda3std6ranges3__45__cpo4cendE - _ZN40_INTERNAL_791a8fed_4_k_cu_b9697c6b_317304cuda3std3__45__cpo4cendE)
_ZN40_INTERNAL_791a8fed_4_k_cu_b9697c6b_317304cuda3std3__45__cpo4cendE:
	.zero		1
	.type		_ZN40_INTERNAL_791a8fed_4_k_cu_b9697c6b_317304cuda3std6ranges3__45__cpo4cendE,@object
	.size		_ZN40_INTERNAL_791a8fed_4_k_cu_b9697c6b_317304cuda3std6ranges3__45__cpo4cendE,(_ZN40_INTERNAL_791a8fed_4_k_cu_b9697c6b_317304cuda3std3__420unreachable_sentinelE - _ZN40_INTERNAL_791a8fed_4_k_cu_b9697c6b_317304cuda3std6ranges3__45__cpo4cendE)
_ZN40_INTERNAL_791a8fed_4_k_cu_b9697c6b_317304cuda3std6ranges3__45__cpo4cendE:
	.zero		1
	.type		_ZN40_INTERNAL_791a8fed_4_k_cu_b9697c6b_317304cuda3std3__420unreachable_sentinelE,@object
	.size		_ZN40_INTERNAL_791a8fed_4_k_cu_b9697c6b_317304cuda3std3__420unreachable_sentinelE,(_ZN40_INTERNAL_791a8fed_4_k_cu_b9697c6b_317304cuda3std6ranges3__45__cpo5ssizeE - _ZN40_INTERNAL_791a8fed_4_k_cu_b9697c6b_317304cuda3std3__420unreachable_sentinelE)
_ZN40_INTERNAL_791a8fed_4_k_cu_b9697c6b_317304cuda3std3__420unreachable_sentinelE:
	.zero		1
	.type		_ZN40_INTERNAL_791a8fed_4_k_cu_b9697c6b_317304cuda3std6ranges3__45__cpo5ssizeE,@object
	.size		_ZN40_INTERNAL_791a8fed_4_k_cu_b9697c6b_317304cuda3std6ranges3__45__cpo5ssizeE,(_ZN40_INTERNAL_791a8fed_4_k_cu_b9697c6b_317306thrust24THRUST_300001_SM_1000_NS12placeholders3_10E - _ZN40_INTERNAL_791a8fed_4_k_cu_b9697c6b_317304cuda3std6ranges3__45__cpo5ssizeE)
_ZN40_INTERNAL_791a8fed_4_k_cu_b9697c6b_317304cuda3std6ranges3__45__cpo5ssizeE:
	.zero		1
	.type		_ZN40_INTERNAL_791a8fed_4_k_cu_b9697c6b_317306thrust24THRUST_300001_SM_1000_NS12placeholders3_10E,@object
	.size		_ZN40_INTERNAL_791a8fed_4_k_cu_b9697c6b_317306thrust24THRUST_300001_SM_1000_NS12placeholders3_10E,(_ZN40_INTERNAL_791a8fed_4_k_cu_b9697c6b_317304cuda3std3__45__cpo5crendE - _ZN40_INTERNAL_791a8fed_4_k_cu_b9697c6b_317306thrust24THRUST_300001_SM_1000_NS12placeholders3_10E)
_ZN40_INTERNAL_791a8fed_4_k_cu_b9697c6b_317306thrust24THRUST_300001_SM_1000_NS12placeholders3_10E:
	.zero		1
	.type		_ZN40_INTERNAL_791a8fed_4_k_cu_b9697c6b_317304cuda3std3__45__cpo5crendE,@object
	.size		_ZN40_INTERNAL_791a8fed_4_k_cu_b9697c6b_317304cuda3std3__45__cpo5crendE,(_ZN40_INTERNAL_791a8fed_4_k_cu_b9697c6b_317304cuda3std6ranges3__45__cpo4prevE - _ZN40_INTERNAL_791a8fed_4_k_cu_b9697c6b_317304cuda3std3__45__cpo5crendE)
_ZN40_INTERNAL_791a8fed_4_k_cu_b9697c6b_317304cuda3std3__45__cpo5crendE:
	.zero		1
	.type		_ZN40_INTERNAL_791a8fed_4_k_cu_b9697c6b_317304cuda3std6ranges3__45__cpo4prevE,@object
	.size		_ZN40_INTERNAL_791a8fed_4_k_cu_b9697c6b_317304cuda3std6ranges3__45__cpo4prevE,(_ZN40_INTERNAL_791a8fed_4_k_cu_b9697c6b_317304cuda3std6ranges3__45__cpo9iter_moveE - _ZN40_INTERNAL_791a8fed_4_k_cu_b9697c6b_317304cuda3std6ranges3__45__cpo4prevE)
_ZN40_INTERNAL_791a8fed_4_k_cu_b9697c6b_317304cuda3std6ranges3__45__cpo4prevE:
	.zero		1
	.type		_ZN40_INTERNAL_791a8fed_4_k_cu_b9697c6b_317304cuda3std6ranges3__45__cpo9iter_moveE,@object
	.size		_ZN40_INTERNAL_791a8fed_4_k_cu_b9697c6b_317304cuda3std6ranges3__45__cpo9iter_moveE,(_ZN40_INTERNAL_791a8fed_4_k_cu_b9697c6b_317306thrust24THRUST_300001_SM_1000_NS12placeholders2_2E - _ZN40_INTERNAL_791a8fed_4_k_cu_b9697c6b_317304cuda3std6ranges3__45__cpo9iter_moveE)
_ZN40_INTERNAL_791a8fed_4_k_cu_b9697c6b_317304cuda3std6ranges3__45__cpo9iter_moveE:
	.zero		1
	.type		_ZN40_INTERNAL_791a8fed_4_k_cu_b9697c6b_317306thrust24THRUST_300001_SM_1000_NS12placeholders2_2E,@object
	.size		_ZN40_INTERNAL_791a8fed_4_k_cu_b9697c6b_317306thrust24THRUST_300001_SM_1000_NS12placeholders2_2E,(_ZN40_INTERNAL_791a8fed_4_k_cu_b9697c6b_317306thrust24THRUST_300001_SM_1000_NS12placeholders2_4E - _ZN40_INTERNAL_791a8fed_4_k_cu_b9697c6b_317306thrust24THRUST_300001_SM_1000_NS12placeholders2_2E)
_ZN40_INTERNAL_791a8fed_4_k_cu_b9697c6b_317306thrust24THRUST_300001_SM_1000_NS12placeholders2_2E:
	.zero		1
	.type		_ZN40_INTERNAL_791a8fed_4_k_cu_b9697c6b_317306thrust24THRUST_300001_SM_1000_NS12placeholders2_4E,@object
	.size		_ZN40_INTERNAL_791a8fed_4_k_cu_b9697c6b_317306thrust24THRUST_300001_SM_1000_NS12placeholders2_4E,(_ZN40_INTERNAL_791a8fed_4_k_cu_b9697c6b_317304cuda3std3__45__cpo3endE - _ZN40_INTERNAL_791a8fed_4_k_cu_b9697c6b_317306thrust24THRUST_300001_SM_1000_NS12placeholders2_4E)
_ZN40_INTERNAL_791a8fed_4_k_cu_b9697c6b_317306thrust24THRUST_300001_SM_1000_NS12placeholders2_4E:
	.zero		1
	.type		_ZN40_INTERNAL_791a8fed_4_k_cu_b9697c6b_317304cuda3std3__45__cpo3endE,@object
	.size		_ZN40_INTERNAL_791a8fed_4_k_cu_b9697c6b_317304cuda3std3__45__cpo3endE,(_ZN40_INTERNAL_791a8fed_4_k_cu_b9697c6b_317304cuda3std6ranges3__45__cpo3endE - _ZN40_INTERNAL_791a8fed_4_k_cu_b9697c6b_317304cuda3std3__45__cpo3endE)
_ZN40_INTERNAL_791a8fed_4_k_cu_b9697c6b_317304cuda3std3__45__cpo3endE:
	.zero		1
	.type		_ZN40_INTERNAL_791a8fed_4_k_cu_b9697c6b_317304cuda3std6ranges3__45__cpo3endE,@object
	.size		_ZN40_INTERNAL_791a8fed_4_k_cu_b9697c6b_317304cuda3std6ranges3__45__cpo3endE,(_ZN40_INTERNAL_791a8fed_4_k_cu_b9697c6b_317304cuda3std3__419piecewise_constructE - _ZN40_INTERNAL_791a8fed_4_k_cu_b9697c6b_317304cuda3std6ranges3__45__cpo3endE)
_ZN40_INTERNAL_791a8fed_4_k_cu_b9697c6b_317304cuda3std6ranges3__45__cpo3endE:
	.zero		1
	.type		_ZN40_INTERNAL_791a8fed_4_k_cu_b9697c6b_317304cuda3std3__419piecewise_constructE,@object
	.size		_ZN40_INTERNAL_791a8fed_4_k_cu_b9697c6b_317304cuda3std3__419piecewise_constructE,(_ZN40_INTERNAL_791a8fed_4_k_cu_b9697c6b_317304cuda3std6ranges3__45__cpo5cdataE - _ZN40_INTERNAL_791a8fed_4_k_cu_b9697c6b_317304cuda3std3__419piecewise_constructE)
_ZN40_INTERNAL_791a8fed_4_k_cu_b9697c6b_317304cuda3std3__419piecewise_constructE:
	.zero		1
	.type		_ZN40_INTERNAL_791a8fed_4_k_cu_b9697c6b_317304cuda3std6ranges3__45__cpo5cdataE,@object
	.size		_ZN40_INTERNAL_791a8fed_4_k_cu_b9697c6b_317304cuda3std6ranges3__45__cpo5cdataE,(_ZN40_INTERNAL_791a8fed_4_k_cu_b9697c6b_317306thrust24THRUST_300001_SM_1000_NS12placeholders2_8E - _ZN40_INTERNAL_791a8fed_4_k_cu_b9697c6b_317304cuda3std6ranges3__45__cpo5cdataE)
_ZN40_INTERNAL_791a8fed_4_k_cu_b9697c6b_317304cuda3std6ranges3__45__cpo5cdataE:
	.zero		1
	.type		_ZN40_INTERNAL_791a8fed_4_k_cu_b9697c6b_317306thrust24THRUST_300001_SM_1000_NS12placeholders2_8E,@object
	.size		_ZN40_INTERNAL_791a8fed_4_k_cu_b9697c6b_317306thrust24THRUST_300001_SM_1000_NS12placeholders2_8E,(_ZN40_INTERNAL_791a8fed_4_k_cu_b9697c6b_317304cuda3std3__45__cpo4rendE - _ZN40_INTERNAL_791a8fed_4_k_cu_b9697c6b_317306thrust24THRUST_300001_SM_1000_NS12placeholders2_8E)
_ZN40_INTERNAL_791a8fed_4_k_cu_b9697c6b_317306thrust24THRUST_300001_SM_1000_NS12placeholders2_8E:
	.zero		1
	.type		_ZN40_INTERNAL_791a8fed_4_k_cu_b9697c6b_317304cuda3std3__45__cpo4rendE,@object
	.size		_ZN40_INTERNAL_791a8fed_4_k_cu_b9697c6b_317304cuda3std3__45__cpo4rendE,(_ZN40_INTERNAL_791a8fed_4_k_cu_b9697c6b_317304cuda3std6ranges3__45__cpo9iter_swapE - _ZN40_INTERNAL_791a8fed_4_k_cu_b9697c6b_317304cuda3std3__45__cpo4rendE)
_ZN40_INTERNAL_791a8fed_4_k_cu_b9697c6b_317304cuda3std3__45__cpo4rendE:
	.zero		1
	.type		_ZN40_INTERNAL_791a8fed_4_k_cu_b9697c6b_317304cuda3std6ranges3__45__cpo9iter_swapE,@object
	.size		_ZN40_INTERNAL_791a8fed_4_k_cu_b9697c6b_317304cuda3std6ranges3__45__cpo9iter_swapE,(_ZN40_INTERNAL_791a8fed_4_k_cu_b9697c6b_317304cuda3std3__48unexpectE - _ZN40_INTERNAL_791a8fed_4_k_cu_b9697c6b_317304cuda3std6ranges3__45__cpo9iter_swapE)
_ZN40_INTERNAL_791a8fed_4_k_cu_b9697c6b_317304cuda3std6ranges3__45__cpo9iter_swapE:
	.zero		1
	.type		_ZN40_INTERNAL_791a8fed_4_k_cu_b9697c6b_317304cuda3std3__48unexpectE,@object
	.size		_ZN40_INTERNAL_791a8fed_4_k_cu_b9697c6b_317304cuda3std3__48unexpectE,(_ZN40_INTERNAL_791a8fed_4_k_cu_b9697c6b_317306thrust24THRUST_300001_SM_1000_NS6system6detail10sequential3seqE - _ZN40_INTERNAL_791a8fed_4_k_cu_b9697c6b_317304cuda3std3__48unexpectE)
_ZN40_INTERNAL_791a8fed_4_k_cu_b9697c6b_317304cuda3std3__48unexpectE:
	.zero		1
	.type		_ZN40_INTERNAL_791a8fed_4_k_cu_b9697c6b_317306thrust24THRUST_300001_SM_1000_NS6system6detail10sequential3seqE,@object
	.size		_ZN40_INTERNAL_791a8fed_4_k_cu_b9697c6b_317306thrust24THRUST_300001_SM_1000_NS6system6detail10sequential3seqE,(.L_29 - _ZN40_INTERNAL_791a8fed_4_k_cu_b9697c6b_317306thrust24THRUST_300001_SM_1000_NS6system6detail10sequential3seqE)
_ZN40_INTERNAL_791a8fed_4_k_cu_b9697c6b_317306thrust24THRUST_300001_SM_1000_NS6system6detail10sequential3seqE:
	.zero		1
.L_29:


//--------------------- .nv.constant0._ZN3cub18CUB_300001_SM_10006detail11EmptyKernelIvEEvv --------------------------
	.section	.nv.constant0._ZN3cub18CUB_300001_SM_10006detail11EmptyKernelIvEEvv,"a",@progbits
	.sectionflags	@""
	.align	4
.nv.constant0._ZN3cub18CUB_300001_SM_10006detail11EmptyKernelIvEEvv:
	.zero		896


//--------------------- SYMBOLS --------------------------

	.type		.nv.reservedSmem.offset0,@object
	.size		.nv.reservedSmem.offset0,0x4
